//
// Generated by NVIDIA NVVM Compiler
//
// Compiler Build ID: CL-36424714
// Cuda compilation tools, release 13.0, V13.0.88
// Based on NVVM 20.0.0
//

.version 9.0
.target sm_100
.address_size 64

	// .globl	_Z9reduceSumPiS_
.extern .shared .align 16 .b8 s_data[];

.visible .entry _Z9reduceSumPiS_(
	.param .u64 .ptr .align 1 _Z9reduceSumPiS__param_0,
	.param .u64 .ptr .align 1 _Z9reduceSumPiS__param_1
)
{
	.reg .pred 	%p<5>;
	.reg .b32 	%r<16>;
	.reg .b64 	%rd<7>;

	ld.param.u64 	%rd2, [_Z9reduceSumPiS__param_0];
	ld.param.u64 	%rd1, [_Z9reduceSumPiS__param_1];
	cvta.to.global.u64 	%rd3, %rd2;
	mov.u32 	%r1, %tid.x;
	mul.wide.u32 	%rd4, %r1, 4;
	add.s64 	%rd5, %rd3, %rd4;
	ld.global.u32 	%r6, [%rd5];
	shl.b32 	%r7, %r1, 2;
	mov.u32 	%r8, s_data;
	add.s32 	%r2, %r8, %r7;
	st.shared.u32 	[%r2], %r6;
	bar.sync 	0;
	mov.u32 	%r15, %ntid.x;
	setp.lt.u32 	%p1, %r15, 2;
	@%p1 bra 	$L__BB0_4;
$L__BB0_1:
	shr.u32 	%r5, %r15, 1;
	setp.ge.u32 	%p2, %r1, %r5;
	@%p2 bra 	$L__BB0_3;
	shl.b32 	%r9, %r5, 2;
	add.s32 	%r10, %r2, %r9;
	ld.shared.u32 	%r11, [%r10];
	ld.shared.u32 	%r12, [%r2];
	add.s32 	%r13, %r12, %r11;
	st.shared.u32 	[%r2], %r13;
$L__BB0_3:
	bar.sync 	0;
	setp.gt.u32 	%p3, %r15, 3;
	mov.u32 	%r15, %r5;
	@%p3 bra 	$L__BB0_1;
$L__BB0_4:
	setp.ne.s32 	%p4, %r1, 0;
	@%p4 bra 	$L__BB0_6;
	ld.shared.u32 	%r14, [s_data];
	cvta.to.global.u64 	%rd6, %rd1;
	st.global.u32 	[%rd6], %r14;
$L__BB0_6:
	ret;

}


// ===== COMPILED SASS (sm_100) =====

	.target	sm_100

	.elftype	@"ET_EXEC"


//--------------------- .note.nv.tkinfo           --------------------------
	.section	.note.nv.tkinfo,"",@"SHT_NOTE"
	.sectionflags	@"SHF_NOTE_NV_TKINFO"
	.tkinfo
        /*0018*/ 	.word	0x00000002
        /*0030*/ 	.string	""
        /*0030*/ 	.string	"ptxas"
        /*0030*/ 	.string	"Cuda compilation tools, release 13.0, V13.0.88"
        /*0030*/ 	.string	"Build cuda_13.0.r13.0/compiler.36424714_0"
        /*0030*/ 	.string	"-arch sm_100 -m 64 "



//--------------------- .note.nv.cuinfo           --------------------------
	.section	.note.nv.cuinfo,"",@"SHT_NOTE"
	.sectionflags	@"SHF_NOTE_NV_CUINFO"
        /*0018*/ 	.short	0x0002
        /*001a*/ 	.short	0x0064
        /*001c*/ 	.short	0x0082
	.zero		2


//--------------------- .nv.info                  --------------------------
	.section	.nv.info,"",@"SHT_CUDA_INFO"
	.align	4


	//----- nvinfo : EIATTR_REGCOUNT
	.align		4
        /*0000*/ 	.byte	0x04, 0x2f
        /*0002*/ 	.short	(.L_1 - .L_0)
	.align		4
.L_0:
        /*0004*/ 	.word	index@(_Z9reduceSumPiS_)
        /*0008*/ 	.word	0x0000000a


	//----- nvinfo : EIATTR_FRAME_SIZE
	.align		4
.L_1:
        /*000c*/ 	.byte	0x04, 0x11
        /*000e*/ 	.short	(.L_3 - .L_2)
	.align		4
.L_2:
        /*0010*/ 	.word	index@(_Z9reduceSumPiS_)
        /*0014*/ 	.word	0x00000000


	//----- nvinfo : EIATTR_MIN_STACK_SIZE
	.align		4
.L_3:
        /*0018*/ 	.byte	0x04, 0x12
        /*001a*/ 	.short	(.L_5 - .L_4)
	.align		4
.L_4:
        /*001c*/ 	.word	index@(_Z9reduceSumPiS_)
        /*0020*/ 	.word	0x00000000
.L_5:


//--------------------- .nv.compat                --------------------------
	.section	.nv.compat,"",@"SHT_CUDA_COMPAT_INFO"
	.align	4
        /*0000*/ 	.byte	0x02, 0x09, 0x00, 0x00, 0x02, 0x02, 0x01, 0x00, 0x02, 0x05, 0x05, 0x00, 0x03, 0x07, 0x01, 0x01
        /*0010*/ 	.byte	0x02, 0x03, 0x00, 0x00, 0x02, 0x06, 0x01, 0x00, 0x04, 0x0b, 0x08, 0x00, 0x09, 0x00, 0x00, 0x00
        /*0020*/ 	.byte	0x00, 0x00, 0x00, 0x00


//--------------------- .nv.info._Z9reduceSumPiS_ --------------------------
	.section	.nv.info._Z9reduceSumPiS_,"",@"SHT_CUDA_INFO"
	.sectionflags	@""
	.align	4


	//----- nvinfo : EIATTR_CUDA_API_VERSION
	.align		4
        /*0000*/ 	.byte	0x04, 0x37
        /*0002*/ 	.short	(.L_7 - .L_6)
.L_6:
        /*0004*/ 	.word	0x00000082


	//----- nvinfo : EIATTR_KPARAM_INFO
	.align		4
.L_7:
        /*0008*/ 	.byte	0x04, 0x17
        /*000a*/ 	.short	(.L_9 - .L_8)
.L_8:
        /*000c*/ 	.word	0x00000000
        /*0010*/ 	.short	0x0001
        /*0012*/ 	.short	0x0008
        /*0014*/ 	.byte	0x00, 0xf5, 0x21, 0x00


	//----- nvinfo : EIATTR_KPARAM_INFO
	.align		4
.L_9:
        /*0018*/ 	.byte	0x04, 0x17
        /*001a*/ 	.short	(.L_11 - .L_10)
.L_10:
        /*001c*/ 	.word	0x00000000
        /*0020*/ 	.short	0x0000
        /*0022*/ 	.short	0x0000
        /*0024*/ 	.byte	0x00, 0xf5, 0x21, 0x00


	//----- nvinfo : EIATTR_SPARSE_MMA_MASK
	.align		4
.L_11:
        /*0028*/ 	.byte	0x03, 0x50
        /*002a*/ 	.short	0x0000


	//----- nvinfo : EIATTR_MAXREG_COUNT
	.align		4
        /*002c*/ 	.byte	0x03, 0x1b
        /*002e*/ 	.short	0x00ff


	//----- nvinfo : EIATTR_NUM_BARRIERS
	.align		4
        /*0030*/ 	.byte	0x02, 0x4c
        /*0032*/ 	.byte	0x01
	.zero		1


	//----- nvinfo : EIATTR_MERCURY_ISA_VERSION
	.align		4
        /*0034*/ 	.byte	0x03, 0x5f
        /*0036*/ 	.short	0x0101


	//----- nvinfo : EIATTR_VRC_CTA_INIT_COUNT
	.align		4
        /*0038*/ 	.byte	0x02, 0x4a
	.zero		1
	.zero		1


	//----- nvinfo : EIATTR_EXIT_INSTR_OFFSETS
	.align		4
        /*003c*/ 	.byte	0x04, 0x1c
        /*003e*/ 	.short	(.L_13 - .L_12)


	//   ....[0]....
.L_12:
        /*0040*/ 	.word	0x000001c0


	//   ....[1]....
        /*0044*/ 	.word	0x00000230


	//----- nvinfo : EIATTR_CBANK_PARAM_SIZE
	.align		4
.L_13:
        /*0048*/ 	.byte	0x03, 0x19
        /*004a*/ 	.short	0x0010


	//----- nvinfo : EIATTR_PARAM_CBANK
	.align		4
        /*004c*/ 	.byte	0x04, 0x0a
        /*004e*/ 	.short	(.L_15 - .L_14)
	.align		4
.L_14:
        /*0050*/ 	.word	index@(.nv.constant0._Z9reduceSumPiS_)
        /*0054*/ 	.short	0x0380
        /*0056*/ 	.short	0x0010


	//----- nvinfo : EIATTR_SW_WAR
	.align		4
.L_15:
        /*0058*/ 	.byte	0x04, 0x36
        /*005a*/ 	.short	(.L_17 - .L_16)
.L_16:
        /*005c*/ 	.word	0x00000008
.L_17:


//--------------------- .nv.callgraph             --------------------------
	.section	.nv.callgraph,"",@"SHT_CUDA_CALLGRAPH"
	.align	4
	.sectionentsize	8
	.align		4
        /*0000*/ 	.word	0x00000000
	.align		4
        /*0004*/ 	.word	0xffffffff
	.align		4
        /*0008*/ 	.word	0x00000000
	.align		4
        /*000c*/ 	.word	0xfffffffe
	.align		4
        /*0010*/ 	.word	0x00000000
	.align		4
        /*0014*/ 	.word	0xfffffffd
	.align		4
        /*0018*/ 	.word	0x00000000
	.align		4
        /*001c*/ 	.word	0xfffffffc


//--------------------- .text._Z9reduceSumPiS_    --------------------------
	.section	.text._Z9reduceSumPiS_,"ax",@progbits
	.align	128
        .global         _Z9reduceSumPiS_
        .type           _Z9reduceSumPiS_,@function
        .size           _Z9reduceSumPiS_,(.L_x_3 - _Z9reduceSumPiS_)
        .other          _Z9reduceSumPiS_,@"STO_CUDA_ENTRY STV_DEFAULT"
_Z9reduceSumPiS_:
.text._Z9reduceSumPiS_:
[----:B------:R-:W-:Y:S01]  /*0000*/  LDC R1, c[0x0][0x37c] ;  /* 0x0000df00ff017b82 */ /* 0x000fe20000000800 */
[----:B------:R-:W0:Y:S07]  /*0010*/  S2R R7, SR_TID.X ;  /* 0x0000000000077919 */ /* 0x000e2e0000002100 */
[----:B------:R-:W0:Y:S01]  /*0020*/  LDC.64 R2, c[0x0][0x380] ;  /* 0x0000e000ff027b82 */ /* 0x000e220000000a00 */
[----:B------:R-:W1:Y:S01]  /*0030*/  LDCU.64 UR6, c[0x0][0x358] ;  /* 0x00006b00ff0677ac */ /* 0x000e620008000a00 */
[----:B0-----:R-:W-:-:S06]  /*0040*/  IMAD.WIDE.U32 R2, R7, 0x4, R2 ;  /* 0x0000000407027825 */ /* 0x001fcc00078e0002 */
[----:B-1----:R-:W2:Y:S01]  /*0050*/  LDG.E R2, desc[UR6][R2.64] ;  /* 0x0000000602027981 */ /* 0x002ea2000c1e1900 */
[----:B------:R-:W0:Y:S01]  /*0060*/  S2UR UR5, SR_CgaCtaId ;  /* 0x00000000000579c3 */ /* 0x000e220000008800 */
[----:B------:R-:W-:Y:S01]  /*0070*/  UMOV UR4, 0x400 ;  /* 0x0000040000047882 */ /* 0x000fe20000000000 */
[----:B------:R-:W1:Y:S01]  /*0080*/  LDCU UR8, c[0x0][0x360] ;  /* 0x00006c00ff0877ac */ /* 0x000e620008000800 */
[----:B------:R-:W-:Y:S01]  /*0090*/  ISETP.NE.AND P0, PT, R7, RZ, PT ;  /* 0x000000ff0700720c */ /* 0x000fe20003f05270 */
[----:B-1----:R-:W-:Y:S02]  /*00a0*/  UISETP.GE.U32.AND UP0, UPT, UR8, 0x2, UPT ;  /* 0x000000020800788c */ /* 0x002fe4000bf06070 */
[----:B0-----:R-:W-:-:S06]  /*00b0*/  ULEA UR4, UR5, UR4, 0x18 ;  /* 0x0000000405047291 */ /* 0x001fcc000f8ec0ff */
[----:B------:R-:W-:-:S05]  /*00c0*/  LEA R5, R7, UR4, 0x2 ;  /* 0x0000000407057c11 */ /* 0x000fca000f8e10ff */
[----:B--2---:R0:W-:Y:S01]  /*00d0*/  STS [R5], R2 ;  /* 0x0000000205007388 */ /* 0x0041e20000000800 */
[----:B------:R-:W-:Y:S06]  /*00e0*/  BAR.SYNC.DEFER_BLOCKING 0x0 ;  /* 0x0000000000007b1d */ /* 0x000fec0000010000 */
[----:B------:R-:W-:Y:S05]  /*00f0*/  BRA.U !UP0, `(.L_x_0) ;  /* 0x0000000108307547 */ /* 0x000fea000b800000 */
[----:B------:R-:W-:-:S07]  /*0100*/  IMAD.U32 R0, RZ, RZ, UR8 ;  /* 0x00000008ff007e24 */ /* 0x000fce000f8e00ff */
.L_x_1:
[----:B------:R-:W-:-:S04]  /*0110*/  SHF.R.U32.HI R6, RZ, 0x1, R0 ;  /* 0x00000001ff067819 */ /* 0x000fc80000011600 */
[----:B------:R-:W-:-:S13]  /*0120*/  ISETP.GE.U32.AND P1, PT, R7, R6, PT ;  /* 0x000000060700720c */ /* 0x000fda0003f26070 */
[----:B0-----:R-:W-:Y:S01]  /*0130*/  @!P1 IMAD R2, R6, 0x4, R5 ;  /* 0x0000000406029824 */ /* 0x001fe200078e0205 */
[----:B------:R-:W-:Y:S05]  /*0140*/  @!P1 LDS R3, [R5] ;  /* 0x0000000005039984 */ /* 0x000fea0000000800 */
[----:B------:R-:W0:Y:S02]  /*0150*/  @!P1 LDS R2, [R2] ;  /* 0x0000000002029984 */ /* 0x000e240000000800 */
[----:B0-----:R-:W-:-:S05]  /*0160*/  @!P1 IMAD.IADD R4, R2, 0x1, R3 ;  /* 0x0000000102049824 */ /* 0x001fca00078e0203 */
[----:B------:R1:W-:Y:S01]  /*0170*/  @!P1 STS [R5], R4 ;  /* 0x0000000405009388 */ /* 0x0003e20000000800 */
[----:B------:R-:W-:Y:S01]  /*0180*/  BAR.SYNC.DEFER_BLOCKING 0x0 ;  /* 0x0000000000007b1d */ /* 0x000fe20000010000 */
[----:B------:R-:W-:Y:S01]  /*0190*/  ISETP.GT.U32.AND P1, PT, R0, 0x3, PT ;  /* 0x000000030000780c */ /* 0x000fe20003f24070 */
[----:B------:R-:W-:-:S12]  /*01a0*/  IMAD.MOV.U32 R0, RZ, RZ, R6 ;  /* 0x000000ffff007224 */ /* 0x000fd800078e0006 */
[----:B-1----:R-:W-:Y:S05]  /*01b0*/  @P1 BRA `(.L_x_1) ;  /* 0xfffffffc00d41947 */ /* 0x002fea000383ffff */
.L_x_0:
[----:B------:R-:W-:Y:S05]  /*01c0*/  @P0 EXIT ;  /* 0x000000000000094d */ /* 0x000fea0003800000 */
[----:B------:R-:W1:Y:S01]  /*01d0*/  S2UR UR5, SR_CgaCtaId ;  /* 0x00000000000579c3 */ /* 0x000e620000008800 */
[----:B------:R-:W-:-:S07]  /*01e0*/  UMOV UR4, 0x400 ;  /* 0x0000040000047882 */ /* 0x000fce0000000000 */
[----:B0-----:R-:W0:Y:S01]  /*01f0*/  LDC.64 R2, c[0x0][0x388] ;  /* 0x0000e200ff027b82 */ /* 0x001e220000000a00 */
[----:B-1----:R-:W-:-:S09]  /*0200*/  ULEA UR4, UR5, UR4, 0x18 ;  /* 0x0000000405047291 */ /* 0x002fd2000f8ec0ff */
[----:B------:R-:W0:Y:S04]  /*0210*/  LDS R5, [UR4] ;  /* 0x00000004ff057984 */ /* 0x000e280008000800 */
[----:B0-----:R-:W-:Y:S01]  /*0220*/  STG.E desc[UR6][R2.64], R5 ;  /* 0x0000000502007986 */ /* 0x001fe2000c101906 */
[----:B------:R-:W-:Y:S05]  /*0230*/  EXIT ;  /* 0x000000000000794d */ /* 0x000fea0003800000 */
.L_x_2:
[----:B------:R-:W-:-:S00]  /*0240*/  BRA `(.L_x_2) ;  /* 0xfffffffc00fc7947 */ /* 0x000fc0000383ffff */
[----:B------:R-:W-:-:S00]  /*0250*/  NOP ;  /* 0x0000000000007918 */ /* 0x000fc00000000000 */
        /* <DEDUP_REMOVED lines=10> */
.L_x_3:


//--------------------- .nv.shared._Z9reduceSumPiS_ --------------------------
	.section	.nv.shared._Z9reduceSumPiS_,"aw",@nobits
	.sectionflags	@""
	.align	16
	.zero		1024


//--------------------- .nv.shared.reserved.0     --------------------------
	.section	.nv.shared.reserved.0,"aw",@nobits
	.weak		__nv_reservedSMEM_offset_0_alias
	.size		__nv_reservedSMEM_offset_0_alias, 0, 64
	.other		__nv_reservedSMEM_offset_0_alias,@"STO_CUDA_RESERVED_SHARED STV_DEFAULT"
__nv_reservedSMEM_offset_0_alias:
	.zero		0
	.zero		64


//--------------------- .nv.constant0._Z9reduceSumPiS_ --------------------------
	.section	.nv.constant0._Z9reduceSumPiS_,"a",@progbits
	.sectionflags	@""
	.align	4
.nv.constant0._Z9reduceSumPiS_:
	.zero		912


//--------------------- SYMBOLS --------------------------

	.type		.nv.reservedSmem.offset0,@object
	.size		.nv.reservedSmem.offset0,0x4
	.type		.nv.reservedSmem.cap,@object
	.size		.nv.reservedSmem.cap,0x4
